//
// Generated by NVIDIA NVVM Compiler
//
// Compiler Build ID: CL-36424714
// Cuda compilation tools, release 13.0, V13.0.88
// Based on NVVM 20.0.0
//

.version 9.0
.target sm_100
.address_size 64

	// .globl	_Z6kernelPliPb

.visible .entry _Z6kernelPliPb(
	.param .u64 .ptr .align 1 _Z6kernelPliPb_param_0,
	.param .u32 _Z6kernelPliPb_param_1,
	.param .u64 .ptr .align 1 _Z6kernelPliPb_param_2
)
{
	.reg .pred 	%p<13>;
	.reg .b16 	%rs<8>;
	.reg .b32 	%r<16>;
	.reg .b64 	%rd<20>;

	ld.param.u64 	%rd6, [_Z6kernelPliPb_param_0];
	ld.param.u32 	%r6, [_Z6kernelPliPb_param_1];
	ld.param.u64 	%rd7, [_Z6kernelPliPb_param_2];
	mov.u32 	%r1, %ctaid.x;
	setp.ge.s32 	%p1, %r1, %r6;
	@%p1 bra 	$L__BB0_11;
	cvta.to.global.u64 	%rd8, %rd6;
	mul.wide.u32 	%rd9, %r1, 8;
	add.s64 	%rd10, %rd8, %rd9;
	ld.global.u64 	%rd1, [%rd10];
	and.b64  	%rd11, %rd1, -2;
	setp.eq.s64 	%p2, %rd11, 2;
	mov.b16 	%rs2, 1;
	mov.u16 	%rs7, %rs2;
	@%p2 bra 	$L__BB0_10;
	setp.lt.s64 	%p3, %rd1, 2;
	and.b64  	%rd12, %rd1, 1;
	setp.eq.b64 	%p4, %rd12, 1;
	not.pred 	%p5, %p4;
	mad.lo.s64 	%rd13, %rd1, -6148914691236517205, 3074457345618258602;
	setp.lt.u64 	%p6, %rd13, 6148914691236517205;
	or.pred  	%p7, %p5, %p6;
	or.pred  	%p8, %p7, %p3;
	mov.b16 	%rs3, 0;
	mov.u16 	%rs7, %rs3;
	@%p8 bra 	$L__BB0_10;
	setp.lt.u64 	%p9, %rd1, 25;
	mov.u16 	%rs7, %rs2;
	@%p9 bra 	$L__BB0_10;
	mov.b32 	%r15, 4;
	mov.b32 	%r14, 5;
	and.b64  	%rd14, %rd1, -4294967296;
	cvt.u32.u64 	%r10, %rd1;
$L__BB0_5:
	cvt.u64.u32 	%rd2, %r14;
	setp.ne.s64 	%p10, %rd14, 0;
	@%p10 bra 	$L__BB0_7;
	cvt.u32.u64 	%r9, %rd2;
	rem.u32 	%r11, %r10, %r9;
	cvt.u64.u32 	%rd19, %r11;
	bra.uni 	$L__BB0_8;
$L__BB0_7:
	rem.u64 	%rd19, %rd1, %rd2;
$L__BB0_8:
	setp.eq.s64 	%p11, %rd19, 0;
	mov.u16 	%rs7, %rs3;
	@%p11 bra 	$L__BB0_10;
	cvt.u32.u64 	%r12, %rd2;
	sub.s32 	%r15, 6, %r15;
	add.s32 	%r14, %r12, %r15;
	mul.lo.s32 	%r13, %r14, %r14;
	cvt.u64.u32 	%rd15, %r13;
	setp.ge.u64 	%p12, %rd1, %rd15;
	mov.u16 	%rs7, %rs2;
	@%p12 bra 	$L__BB0_5;
$L__BB0_10:
	cvt.u64.u32 	%rd16, %r1;
	cvta.to.global.u64 	%rd17, %rd7;
	add.s64 	%rd18, %rd17, %rd16;
	st.global.u8 	[%rd18], %rs7;
$L__BB0_11:
	ret;

}


// ===== COMPILED SASS (sm_100) =====

	.target	sm_100

	.elftype	@"ET_EXEC"


//--------------------- .note.nv.tkinfo           --------------------------
	.section	.note.nv.tkinfo,"",@"SHT_NOTE"
	.sectionflags	@"SHF_NOTE_NV_TKINFO"
	.tkinfo
        /*0018*/ 	.word	0x00000002
        /*0030*/ 	.string	""
        /*0030*/ 	.string	"ptxas"
        /*0030*/ 	.string	"Cuda compilation tools, release 13.0, V13.0.88"
        /*0030*/ 	.string	"Build cuda_13.0.r13.0/compiler.36424714_0"
        /*0030*/ 	.string	"-arch sm_100 -m 64 "



//--------------------- .note.nv.cuinfo           --------------------------
	.section	.note.nv.cuinfo,"",@"SHT_NOTE"
	.sectionflags	@"SHF_NOTE_NV_CUINFO"
        /*0018*/ 	.short	0x0002
        /*001a*/ 	.short	0x0064
        /*001c*/ 	.short	0x0082
	.zero		2


//--------------------- .nv.info                  --------------------------
	.section	.nv.info,"",@"SHT_CUDA_INFO"
	.align	4


	//----- nvinfo : EIATTR_REGCOUNT
	.align		4
        /*0000*/ 	.byte	0x04, 0x2f
        /*0002*/ 	.short	(.L_1 - .L_0)
	.align		4
.L_0:
        /*0004*/ 	.word	index@(_Z6kernelPliPb)
        /*0008*/ 	.word	0x00000014


	//----- nvinfo : EIATTR_FRAME_SIZE
	.align		4
.L_1:
        /*000c*/ 	.byte	0x04, 0x11
        /*000e*/ 	.short	(.L_3 - .L_2)
	.align		4
.L_2:
        /*0010*/ 	.word	index@($__internal_0_$__cuda_sm20_rem_u64)
        /*0014*/ 	.word	0x00000000


	//----- nvinfo : EIATTR_FRAME_SIZE
	.align		4
.L_3:
        /*0018*/ 	.byte	0x04, 0x11
        /*001a*/ 	.short	(.L_5 - .L_4)
	.align		4
.L_4:
        /*001c*/ 	.word	index@(_Z6kernelPliPb)
        /*0020*/ 	.word	0x00000000


	//----- nvinfo : EIATTR_MIN_STACK_SIZE
	.align		4
.L_5:
        /*0024*/ 	.byte	0x04, 0x12
        /*0026*/ 	.short	(.L_7 - .L_6)
	.align		4
.L_6:
        /*0028*/ 	.word	index@(_Z6kernelPliPb)
        /*002c*/ 	.word	0x00000000
.L_7:


//--------------------- .nv.compat                --------------------------
	.section	.nv.compat,"",@"SHT_CUDA_COMPAT_INFO"
	.align	4
        /*0000*/ 	.byte	0x02, 0x09, 0x00, 0x00, 0x02, 0x02, 0x01, 0x00, 0x02, 0x05, 0x05, 0x00, 0x03, 0x07, 0x01, 0x01
        /*0010*/ 	.byte	0x02, 0x03, 0x00, 0x00, 0x02, 0x06, 0x01, 0x00, 0x04, 0x0b, 0x08, 0x00, 0x09, 0x00, 0x00, 0x00
        /*0020*/ 	.byte	0x00, 0x00, 0x00, 0x00


//--------------------- .nv.info._Z6kernelPliPb   --------------------------
	.section	.nv.info._Z6kernelPliPb,"",@"SHT_CUDA_INFO"
	.sectionflags	@""
	.align	4


	//----- nvinfo : EIATTR_CUDA_API_VERSION
	.align		4
        /*0000*/ 	.byte	0x04, 0x37
        /*0002*/ 	.short	(.L_9 - .L_8)
.L_8:
        /*0004*/ 	.word	0x00000082


	//----- nvinfo : EIATTR_KPARAM_INFO
	.align		4
.L_9:
        /*0008*/ 	.byte	0x04, 0x17
        /*000a*/ 	.short	(.L_11 - .L_10)
.L_10:
        /*000c*/ 	.word	0x00000000
        /*0010*/ 	.short	0x0002
        /*0012*/ 	.short	0x0010
        /*0014*/ 	.byte	0x00, 0xf5, 0x21, 0x00


	//----- nvinfo : EIATTR_KPARAM_INFO
	.align		4
.L_11:
        /*0018*/ 	.byte	0x04, 0x17
        /*001a*/ 	.short	(.L_13 - .L_12)
.L_12:
        /*001c*/ 	.word	0x00000000
        /*0020*/ 	.short	0x0001
        /*0022*/ 	.short	0x0008
        /*0024*/ 	.byte	0x00, 0xf0, 0x11, 0x00


	//----- nvinfo : EIATTR_KPARAM_INFO
	.align		4
.L_13:
        /*0028*/ 	.byte	0x04, 0x17
        /*002a*/ 	.short	(.L_15 - .L_14)
.L_14:
        /*002c*/ 	.word	0x00000000
        /*0030*/ 	.short	0x0000
        /*0032*/ 	.short	0x0000
        /*0034*/ 	.byte	0x00, 0xf5, 0x21, 0x00


	//----- nvinfo : EIATTR_SPARSE_MMA_MASK
	.align		4
.L_15:
        /*0038*/ 	.byte	0x03, 0x50
        /*003a*/ 	.short	0x0000


	//----- nvinfo : EIATTR_MAXREG_COUNT
	.align		4
        /*003c*/ 	.byte	0x03, 0x1b
        /*003e*/ 	.short	0x00ff


	//----- nvinfo : EIATTR_MERCURY_ISA_VERSION
	.align		4
        /*0040*/ 	.byte	0x03, 0x5f
        /*0042*/ 	.short	0x0101


	//----- nvinfo : EIATTR_VRC_CTA_INIT_COUNT
	.align		4
        /*0044*/ 	.byte	0x02, 0x4a
	.zero		1
	.zero		1


	//----- nvinfo : EIATTR_EXIT_INSTR_OFFSETS
	.align		4
        /*0048*/ 	.byte	0x04, 0x1c
        /*004a*/ 	.short	(.L_17 - .L_16)


	//   ....[0]....
.L_16:
        /*004c*/ 	.word	0x00000040


	//   ....[1]....
        /*0050*/ 	.word	0x000004b0


	//----- nvinfo : EIATTR_CRS_STACK_SIZE
	.align		4
.L_17:
        /*0054*/ 	.byte	0x04, 0x1e
        /*0056*/ 	.short	(.L_19 - .L_18)
.L_18:
        /*0058*/ 	.word	0x00000000


	//----- nvinfo : EIATTR_CBANK_PARAM_SIZE
	.align		4
.L_19:
        /*005c*/ 	.byte	0x03, 0x19
        /*005e*/ 	.short	0x0018


	//----- nvinfo : EIATTR_PARAM_CBANK
	.align		4
        /*0060*/ 	.byte	0x04, 0x0a
        /*0062*/ 	.short	(.L_21 - .L_20)
	.align		4
.L_20:
        /*0064*/ 	.word	index@(.nv.constant0._Z6kernelPliPb)
        /*0068*/ 	.short	0x0380
        /*006a*/ 	.short	0x0018


	//----- nvinfo : EIATTR_SW_WAR
	.align		4
.L_21:
        /*006c*/ 	.byte	0x04, 0x36
        /*006e*/ 	.short	(.L_23 - .L_22)
.L_22:
        /*0070*/ 	.word	0x00000008
.L_23:


//--------------------- .nv.callgraph             --------------------------
	.section	.nv.callgraph,"",@"SHT_CUDA_CALLGRAPH"
	.align	4
	.sectionentsize	8
	.align		4
        /*0000*/ 	.word	0x00000000
	.align		4
        /*0004*/ 	.word	0xffffffff
	.align		4
        /*0008*/ 	.word	0x00000000
	.align		4
        /*000c*/ 	.word	0xfffffffe
	.align		4
        /*0010*/ 	.word	0x00000000
	.align		4
        /*0014*/ 	.word	0xfffffffd
	.align		4
        /*0018*/ 	.word	0x00000000
	.align		4
        /*001c*/ 	.word	0xfffffffc


//--------------------- .text._Z6kernelPliPb      --------------------------
	.section	.text._Z6kernelPliPb,"ax",@progbits
	.align	128
        .global         _Z6kernelPliPb
        .type           _Z6kernelPliPb,@function
        .size           _Z6kernelPliPb,(.L_x_5 - _Z6kernelPliPb)
        .other          _Z6kernelPliPb,@"STO_CUDA_ENTRY STV_DEFAULT"
_Z6kernelPliPb:
.text._Z6kernelPliPb:
[----:B------:R-:W-:Y:S01]  /*0000*/  LDC R1, c[0x0][0x37c] ;  /* 0x0000df00ff017b82 */ /* 0x000fe20000000800 */
[----:B------:R-:W0:Y:S01]  /*0010*/  S2R R0, SR_CTAID.X ;  /* 0x0000000000007919 */ /* 0x000e220000002500 */
[----:B------:R-:W0:Y:S02]  /*0020*/  LDCU UR4, c[0x0][0x388] ;  /* 0x00007100ff0477ac */ /* 0x000e240008000800 */
[----:B0-----:R-:W-:-:S13]  /*0030*/  ISETP.GE.AND P0, PT, R0, UR4, PT ;  /* 0x0000000400007c0c */ /* 0x001fda000bf06270 */
[----:B------:R-:W-:Y:S05]  /*0040*/  @P0 EXIT ;  /* 0x000000000000094d */ /* 0x000fea0003800000 */
[----:B------:R-:W0:Y:S01]  /*0050*/  LDC.64 R2, c[0x0][0x380] ;  /* 0x0000e000ff027b82 */ /* 0x000e220000000a00 */
[----:B------:R-:W1:Y:S01]  /*0060*/  LDCU.64 UR8, c[0x0][0x358] ;  /* 0x00006b00ff0877ac */ /* 0x000e620008000a00 */
[----:B0-----:R-:W-:-:S06]  /*0070*/  IMAD.WIDE.U32 R2, R0, 0x8, R2 ;  /* 0x0000000800027825 */ /* 0x001fcc00078e0002 */
[----:B-1----:R-:W2:Y:S02]  /*0080*/  LDG.E.64 R2, desc[UR8][R2.64] ;  /* 0x0000000802027981 */ /* 0x002ea4000c1e1b00 */
[----:B--2---:R-:W-:-:S04]  /*0090*/  LOP3.LUT R4, R2, 0xfffffffe, RZ, 0xc0, !PT ;  /* 0xfffffffe02047812 */ /* 0x004fc800078ec0ff */
[----:B------:R-:W-:Y:S01]  /*00a0*/  ISETP.NE.U32.AND P0, PT, R4, 0x2, PT ;  /* 0x000000020400780c */ /* 0x000fe20003f05070 */
[----:B------:R-:W-:-:S03]  /*00b0*/  IMAD.MOV.U32 R4, RZ, RZ, 0x1 ;  /* 0x00000001ff047424 */ /* 0x000fc600078e00ff */
[----:B------:R-:W-:-:S13]  /*00c0*/  ISETP.NE.AND.EX P0, PT, R3, RZ, PT, P0 ;  /* 0x000000ff0300720c */ /* 0x000fda0003f05300 */
[----:B------:R-:W-:Y:S05]  /*00d0*/  @!P0 BRA `(.L_x_0) ;  /* 0x0000000000e48947 */ /* 0x000fea0003800000 */
[----:B------:R-:W-:Y:S01]  /*00e0*/  IMAD R7, R3, -0x55555555, RZ ;  /* 0xaaaaaaab03077824 */ /* 0x000fe200078e02ff */
[C---:B------:R-:W-:Y:S01]  /*00f0*/  LOP3.LUT R6, R2.reuse, 0x1, RZ, 0xc0, !PT ;  /* 0x0000000102067812 */ /* 0x040fe200078ec0ff */
[----:B------:R-:W-:Y:S01]  /*0100*/  IMAD.MOV.U32 R4, RZ, RZ, -0x55555556 ;  /* 0xaaaaaaaaff047424 */ /* 0x000fe200078e00ff */
[----:B------:R-:W-:Y:S01]  /*0110*/  ISETP.LT.U32.AND P0, PT, R2, 0x2, PT ;  /* 0x000000020200780c */ /* 0x000fe20003f01070 */
[----:B------:R-:W-:Y:S01]  /*0120*/  IMAD.MOV.U32 R5, RZ, RZ, 0x2aaaaaaa ;  /* 0x2aaaaaaaff057424 */ /* 0x000fe200078e00ff */
[----:B------:R-:W-:Y:S01]  /*0130*/  ISETP.NE.U32.AND P1, PT, R6, 0x1, PT ;  /* 0x000000010600780c */ /* 0x000fe20003f25070 */
[C---:B------:R-:W-:Y:S02]  /*0140*/  IMAD R7, R2.reuse, -0x55555556, R7 ;  /* 0xaaaaaaaa02077824 */ /* 0x040fe400078e0207 */
[----:B------:R-:W-:-:S04]  /*0150*/  IMAD.WIDE.U32 R4, R2, -0x55555555, R4 ;  /* 0xaaaaaaab02047825 */ /* 0x000fc800078e0004 */
[----:B------:R-:W-:Y:S01]  /*0160*/  IMAD.IADD R5, R5, 0x1, R7 ;  /* 0x0000000105057824 */ /* 0x000fe200078e0207 */
[----:B------:R-:W-:Y:S02]  /*0170*/  ISETP.GE.U32.AND P2, PT, R4, 0x55555555, PT ;  /* 0x555555550400780c */ /* 0x000fe40003f46070 */
[----:B------:R-:W-:Y:S02]  /*0180*/  PRMT R4, RZ, 0x7610, R4 ;  /* 0x00007610ff047816 */ /* 0x000fe40000000004 */
[----:B------:R-:W-:-:S04]  /*0190*/  ISETP.GE.U32.AND.EX P2, PT, R5, 0x55555555, PT, P2 ;  /* 0x555555550500780c */ /* 0x000fc80003f46120 */
[----:B------:R-:W-:-:S04]  /*01a0*/  ISETP.NE.U32.OR.EX P1, PT, RZ, RZ, !P2, P1 ;  /* 0x000000ffff00720c */ /* 0x000fc80005725510 */
[----:B------:R-:W-:-:S13]  /*01b0*/  ISETP.LT.OR.EX P0, PT, R3, RZ, P1, P0 ;  /* 0x000000ff0300720c */ /* 0x000fda0000f01700 */
[----:B------:R-:W-:Y:S05]  /*01c0*/  @P0 BRA `(.L_x_0) ;  /* 0x0000000000a80947 */ /* 0x000fea0003800000 */
[----:B------:R-:W-:Y:S01]  /*01d0*/  ISETP.GE.U32.AND P0, PT, R2, 0x19, PT ;  /* 0x000000190200780c */ /* 0x000fe20003f06070 */
[----:B------:R-:W-:-:S03]  /*01e0*/  IMAD.MOV.U32 R4, RZ, RZ, 0x1 ;  /* 0x00000001ff047424 */ /* 0x000fc600078e00ff */
[----:B------:R-:W-:-:S13]  /*01f0*/  ISETP.GE.U32.AND.EX P0, PT, R3, RZ, PT, P0 ;  /* 0x000000ff0300720c */ /* 0x000fda0003f06100 */
[----:B------:R-:W-:Y:S05]  /*0200*/  @!P0 BRA `(.L_x_0) ;  /* 0x0000000000988947 */ /* 0x000fea0003800000 */
[----:B------:R-:W-:Y:S01]  /*0210*/  UMOV UR4, 0x4 ;  /* 0x0000000400047882 */ /* 0x000fe20000000000 */
[----:B------:R-:W-:-:S05]  /*0220*/  UMOV UR5, 0x5 ;  /* 0x0000000500057882 */ /* 0x000fca0000000000 */
.L_x_3:
[----:B------:R-:W-:-:S13]  /*0230*/  ISETP.NE.U32.AND P0, PT, R3, RZ, PT ;  /* 0x000000ff0300720c */ /* 0x000fda0003f05070 */
[----:B------:R-:W-:Y:S05]  /*0240*/  @P0 BRA `(.L_x_1) ;  /* 0x0000000000500947 */ /* 0x000fea0003800000 */
[----:B------:R-:W0:Y:S01]  /*0250*/  I2F.U32.RP R6, UR5 ;  /* 0x0000000500067d06 */ /* 0x000e220008209000 */
[----:B------:R-:W-:-:S07]  /*0260*/  ISETP.NE.U32.AND P1, PT, RZ, UR5, PT ;  /* 0x00000005ff007c0c */ /* 0x000fce000bf25070 */
[----:B0-----:R-:W0:Y:S02]  /*0270*/  MUFU.RCP R6, R6 ;  /* 0x0000000600067308 */ /* 0x001e240000001000 */
[----:B0-----:R-:W-:-:S06]  /*0280*/  VIADD R4, R6, 0xffffffe ;  /* 0x0ffffffe06047836 */ /* 0x001fcc0000000000 */
[----:B------:R0:W1:Y:S02]  /*0290*/  F2I.FTZ.U32.TRUNC.NTZ R5, R4 ;  /* 0x0000000400057305 */ /* 0x000064000021f000 */
[----:B0-----:R-:W-:Y:S02]  /*02a0*/  IMAD.MOV.U32 R4, RZ, RZ, RZ ;  /* 0x000000ffff047224 */ /* 0x001fe400078e00ff */
[----:B-1----:R-:W-:-:S04]  /*02b0*/  IMAD.MOV R7, RZ, RZ, -R5 ;  /* 0x000000ffff077224 */ /* 0x002fc800078e0a05 */
[----:B------:R-:W-:-:S04]  /*02c0*/  IMAD R7, R7, UR5, RZ ;  /* 0x0000000507077c24 */ /* 0x000fc8000f8e02ff */
[----:B------:R-:W-:-:S06]  /*02d0*/  IMAD.HI.U32 R5, R5, R7, R4 ;  /* 0x0000000705057227 */ /* 0x000fcc00078e0004 */
[----:B------:R-:W-:-:S05]  /*02e0*/  IMAD.HI.U32 R5, R5, R2, RZ ;  /* 0x0000000205057227 */ /* 0x000fca00078e00ff */
[----:B------:R-:W-:-:S05]  /*02f0*/  IADD3 R5, PT, PT, -R5, RZ, RZ ;  /* 0x000000ff05057210 */ /* 0x000fca0007ffe1ff */
[----:B------:R-:W-:-:S05]  /*0300*/  IMAD R5, R5, UR5, R2 ;  /* 0x0000000505057c24 */ /* 0x000fca000f8e0202 */
[----:B------:R-:W-:-:S13]  /*0310*/  ISETP.GE.U32.AND P0, PT, R5, UR5, PT ;  /* 0x0000000505007c0c */ /* 0x000fda000bf06070 */
[----:B------:R-:W-:-:S05]  /*0320*/  @P0 VIADD R5, R5, -UR5 ;  /* 0x8000000505050c36 */ /* 0x000fca0008000000 */
[----:B------:R-:W-:-:S13]  /*0330*/  ISETP.GE.U32.AND P0, PT, R5, UR5, PT ;  /* 0x0000000505007c0c */ /* 0x000fda000bf06070 */
[----:B------:R-:W-:Y:S01]  /*0340*/  @P0 VIADD R5, R5, -UR5 ;  /* 0x8000000505050c36 */ /* 0x000fe20008000000 */
[----:B------:R-:W-:-:S04]  /*0350*/  @!P1 LOP3.LUT R5, RZ, UR5, RZ, 0x33, !PT ;  /* 0x00000005ff059c12 */ /* 0x000fc8000f8e33ff */
[----:B------:R-:W-:-:S04]  /*0360*/  ISETP.NE.U32.AND P0, PT, R5, RZ, PT ;  /* 0x000000ff0500720c */ /* 0x000fc80003f05070 */
[----:B------:R-:W-:Y:S01]  /*0370*/  ISETP.NE.AND.EX P0, PT, RZ, RZ, PT, P0 ;  /* 0x000000ffff00720c */ /* 0x000fe20003f05300 */
[----:B------:R-:W-:-:S12]  /*0380*/  BRA `(.L_x_2) ;  /* 0x0000000000147947 */ /* 0x000fd80003800000 */
.L_x_1:
[----:B------:R-:W-:Y:S01]  /*0390*/  IMAD.U32 R4, RZ, RZ, UR5 ;  /* 0x00000005ff047e24 */ /* 0x000fe2000f8e00ff */
[----:B------:R-:W-:-:S07]  /*03a0*/  MOV R6, 0x3c0 ;  /* 0x000003c000067802 */ /* 0x000fce0000000f00 */
[----:B------:R-:W-:Y:S05]  /*03b0*/  CALL.REL.NOINC `($__internal_0_$__cuda_sm20_rem_u64) ;  /* 0x0000000000407944 */ /* 0x000fea0003c00000 */
[----:B------:R-:W-:-:S04]  /*03c0*/  ISETP.NE.U32.AND P0, PT, R4, RZ, PT ;  /* 0x000000ff0400720c */ /* 0x000fc80003f05070 */
[----:B------:R-:W-:-:S13]  /*03d0*/  ISETP.NE.AND.EX P0, PT, R5, RZ, PT, P0 ;  /* 0x000000ff0500720c */ /* 0x000fda0003f05300 */
.L_x_2:
[----:B------:R-:W-:Y:S01]  /*03e0*/  PRMT R4, RZ, 0x7610, R4 ;  /* 0x00007610ff047816 */ /* 0x000fe20000000004 */
[----:B------:R-:W-:Y:S06]  /*03f0*/  @!P0 BRA `(.L_x_0) ;  /* 0x00000000001c8947 */ /* 0x000fec0003800000 */
[----:B------:R-:W-:-:S04]  /*0400*/  UIADD3 UR4, UPT, UPT, -UR4, 0x6, URZ ;  /* 0x0000000604047890 */ /* 0x000fc8000fffe1ff */
[----:B------:R-:W-:-:S04]  /*0410*/  UIADD3 UR5, UPT, UPT, UR4, UR5, URZ ;  /* 0x0000000504057290 */ /* 0x000fc8000fffe0ff */
[----:B------:R-:W-:-:S06]  /*0420*/  UIMAD UR6, UR5, UR5, URZ ;  /* 0x00000005050672a4 */ /* 0x000fcc000f8e02ff */
[----:B------:R-:W-:-:S04]  /*0430*/  ISETP.GE.U32.AND P0, PT, R2, UR6, PT ;  /* 0x0000000602007c0c */ /* 0x000fc8000bf06070 */
[----:B------:R-:W-:-:S13]  /*0440*/  ISETP.GE.U32.AND.EX P0, PT, R3, RZ, PT, P0 ;  /* 0x000000ff0300720c */ /* 0x000fda0003f06100 */
[----:B------:R-:W-:Y:S05]  /*0450*/  @P0 BRA `(.L_x_3) ;  /* 0xfffffffc00740947 */ /* 0x000fea000383ffff */
[----:B------:R-:W-:-:S07]  /*0460*/  IMAD.MOV.U32 R4, RZ, RZ, 0x1 ;  /* 0x00000001ff047424 */ /* 0x000fce00078e00ff */
.L_x_0:
[----:B------:R-:W0:Y:S02]  /*0470*/  LDCU.64 UR6, c[0x0][0x390] ;  /* 0x00007200ff0677ac */ /* 0x000e240008000a00 */
[----:B0-----:R-:W-:-:S05]  /*0480*/  IADD3 R2, P0, PT, R0, UR6, RZ ;  /* 0x0000000600027c10 */ /* 0x001fca000ff1e0ff */
[----:B------:R-:W-:-:S05]  /*0490*/  IMAD.X R3, RZ, RZ, UR7, P0 ;  /* 0x00000007ff037e24 */ /* 0x000fca00080e06ff */
[----:B------:R-:W-:Y:S01]  /*04a0*/  STG.E.U8 desc[UR8][R2.64], R4 ;  /* 0x0000000402007986 */ /* 0x000fe2000c101108 */
[----:B------:R-:W-:Y:S05]  /*04b0*/  EXIT ;  /* 0x000000000000794d */ /* 0x000fea0003800000 */
        .weak           $__internal_0_$__cuda_sm20_rem_u64
        .type           $__internal_0_$__cuda_sm20_rem_u64,@function
        .size           $__internal_0_$__cuda_sm20_rem_u64,(.L_x_5 - $__internal_0_$__cuda_sm20_rem_u64)
$__internal_0_$__cuda_sm20_rem_u64:
[----:B------:R-:W-:-:S06]  /*04c0*/  IMAD.MOV.U32 R5, RZ, RZ, RZ ;  /* 0x000000ffff057224 */ /* 0x000fcc00078e00ff */
[----:B------:R-:W0:Y:S08]  /*04d0*/  I2F.U64.RP R5, R4 ;  /* 0x0000000400057312 */ /* 0x000e300000309000 */
[----:B0-----:R-:W0:Y:S02]  /*04e0*/  MUFU.RCP R7, R5 ;  /* 0x0000000500077308 */ /* 0x001e240000001000 */
[----:B0-----:R-:W-:-:S06]  /*04f0*/  IADD3 R7, PT, PT, R7, 0x1ffffffe, RZ ;  /* 0x1ffffffe07077810 */ /* 0x001fcc0007ffe0ff */
[----:B------:R-:W0:Y:S02]  /*0500*/  F2I.U64.TRUNC R8, R7 ;  /* 0x0000000700087311 */ /* 0x000e24000020d800 */
[----:B0-----:R-:W-:-:S04]  /*0510*/  IMAD.WIDE.U32 R10, R8, R4, RZ ;  /* 0x00000004080a7225 */ /* 0x001fc800078e00ff */
[----:B------:R-:W-:Y:S01]  /*0520*/  IMAD R11, R9, R4, R11 ;  /* 0x00000004090b7224 */ /* 0x000fe200078e020b */
[----:B------:R-:W-:-:S05]  /*0530*/  IADD3 R13, P0, PT, RZ, -R10, RZ ;  /* 0x8000000aff0d7210 */ /* 0x000fca0007f1e0ff */
[----:B------:R-:W-:-:S04]  /*0540*/  IMAD.HI.U32 R10, R8, R13, RZ ;  /* 0x0000000d080a7227 */ /* 0x000fc800078e00ff */
[----:B------:R-:W-:Y:S02]  /*0550*/  IMAD.X R15, RZ, RZ, ~R11, P0 ;  /* 0x000000ffff0f7224 */ /* 0x000fe400000e0e0b */
[----:B------:R-:W-:Y:S02]  /*0560*/  IMAD.MOV.U32 R11, RZ, RZ, R8 ;  /* 0x000000ffff0b7224 */ /* 0x000fe400078e0008 */
[-C--:B------:R-:W-:Y:S02]  /*0570*/  IMAD R17, R9, R15.reuse, RZ ;  /* 0x0000000f09117224 */ /* 0x080fe400078e02ff */
[----:B------:R-:W-:-:S04]  /*0580*/  IMAD.WIDE.U32 R10, P0, R8, R15, R10 ;  /* 0x0000000f080a7225 */ /* 0x000fc8000780000a */
[----:B------:R-:W-:-:S04]  /*0590*/  IMAD.HI.U32 R5, R9, R15, RZ ;  /* 0x0000000f09057227 */ /* 0x000fc800078e00ff */
[----:B------:R-:W-:-:S04]  /*05a0*/  IMAD.HI.U32 R10, P1, R9, R13, R10 ;  /* 0x0000000d090a7227 */ /* 0x000fc8000782000a */
[----:B------:R-:W-:Y:S01]  /*05b0*/  IMAD.X R5, R5, 0x1, R9, P0 ;  /* 0x0000000105057824 */ /* 0x000fe200000e0609 */
[----:B------:R-:W-:-:S04]  /*05c0*/  IADD3 R11, P2, PT, R17, R10, RZ ;  /* 0x0000000a110b7210 */ /* 0x000fc80007f5e0ff */
[----:B------:R-:W-:Y:S01]  /*05d0*/  IADD3.X R5, PT, PT, RZ, RZ, R5, P2, P1 ;  /* 0x000000ffff057210 */ /* 0x000fe200017e2405 */
[----:B------:R-:W-:-:S03]  /*05e0*/  IMAD.WIDE.U32 R8, R11, R4, RZ ;  /* 0x000000040b087225 */ /* 0x000fc600078e00ff */
[----:B------:R-:W-:Y:S01]  /*05f0*/  IADD3 R7, P0, PT, RZ, -R8, RZ ;  /* 0x80000008ff077210 */ /* 0x000fe20007f1e0ff */
[----:B------:R-:W-:Y:S02]  /*0600*/  IMAD R8, R5, R4, R9 ;  /* 0x0000000405087224 */ /* 0x000fe400078e0209 */
[----:B------:R-:W-:Y:S02]  /*0610*/  HFMA2 R9, -RZ, RZ, 0, 0 ;  /* 0x00000000ff097431 */ /* 0x000fe400000001ff */
[----:B------:R-:W-:-:S04]  /*0620*/  IMAD.HI.U32 R10, R11, R7, RZ ;  /* 0x000000070b0a7227 */ /* 0x000fc800078e00ff */
[----:B------:R-:W-:-:S04]  /*0630*/  IMAD.X R8, RZ, RZ, ~R8, P0 ;  /* 0x000000ffff087224 */ /* 0x000fc800000e0e08 */
[----:B------:R-:W-:-:S04]  /*0640*/  IMAD.WIDE.U32 R10, P0, R11, R8, R10 ;  /* 0x000000080b0a7225 */ /* 0x000fc8000780000a */
[C---:B------:R-:W-:Y:S02]  /*0650*/  IMAD R12, R5.reuse, R8, RZ ;  /* 0x00000008050c7224 */ /* 0x040fe400078e02ff */
[----:B------:R-:W-:-:S04]  /*0660*/  IMAD.HI.U32 R7, P1, R5, R7, R10 ;  /* 0x0000000705077227 */ /* 0x000fc8000782000a */
[----:B------:R-:W-:Y:S01]  /*0670*/  IMAD.HI.U32 R8, R5, R8, RZ ;  /* 0x0000000805087227 */ /* 0x000fe200078e00ff */
[----:B------:R-:W-:-:S03]  /*0680*/  IADD3 R7, P2, PT, R12, R7, RZ ;  /* 0x000000070c077210 */ /* 0x000fc60007f5e0ff */
[----:B------:R-:W-:Y:S02]  /*0690*/  IMAD.X R5, R8, 0x1, R5, P0 ;  /* 0x0000000108057824 */ /* 0x000fe400000e0605 */
[----:B------:R-:W-:-:S03]  /*06a0*/  IMAD.HI.U32 R8, R7, R2, RZ ;  /* 0x0000000207087227 */ /* 0x000fc600078e00ff */
[----:B------:R-:W-:Y:S01]  /*06b0*/  IADD3.X R5, PT, PT, RZ, RZ, R5, P2, P1 ;  /* 0x000000ffff057210 */ /* 0x000fe200017e2405 */
[----:B------:R-:W-:-:S04]  /*06c0*/  IMAD.WIDE.U32 R8, R7, R3, R8 ;  /* 0x0000000307087225 */ /* 0x000fc800078e0008 */
[C---:B------:R-:W-:Y:S02]  /*06d0*/  IMAD R10, R5.reuse, R3, RZ ;  /* 0x00000003050a7224 */ /* 0x040fe400078e02ff */
[----:B------:R-:W-:-:S04]  /*06e0*/  IMAD.HI.U32 R9, P0, R5, R2, R8 ;  /* 0x0000000205097227 */ /* 0x000fc80007800008 */
[----:B------:R-:W-:Y:S01]  /*06f0*/  IMAD.HI.U32 R5, R5, R3, RZ ;  /* 0x0000000305057227 */ /* 0x000fe200078e00ff */
[----:B------:R-:W-:-:S03]  /*0700*/  IADD3 R9, P1, PT, R10, R9, RZ ;  /* 0x000000090a097210 */ /* 0x000fc60007f3e0ff */
[----:B------:R-:W-:Y:S02]  /*0710*/  IMAD.X R5, RZ, RZ, R5, P0 ;  /* 0x000000ffff057224 */ /* 0x000fe400000e0605 */
[----:B------:R-:W-:-:S04]  /*0720*/  IMAD.WIDE.U32 R8, R9, R4, RZ ;  /* 0x0000000409087225 */ /* 0x000fc800078e00ff */
[----:B------:R-:W-:-:S04]  /*0730*/  IMAD.X R5, RZ, RZ, R5, P1 ;  /* 0x000000ffff057224 */ /* 0x000fc800008e0605 */
[----:B------:R-:W-:Y:S01]  /*0740*/  IMAD R10, R5, R4, R9 ;  /* 0x00000004050a7224 */ /* 0x000fe200078e0209 */
[----:B------:R-:W-:-:S04]  /*0750*/  IADD3 R5, P0, PT, -R8, R2, RZ ;  /* 0x0000000208057210 */ /* 0x000fc80007f1e1ff */
[----:B------:R-:W-:Y:S01]  /*0760*/  IADD3 R9, P1, PT, -R4, R5, RZ ;  /* 0x0000000504097210 */ /* 0x000fe20007f3e1ff */
[----:B------:R-:W-:Y:S01]  /*0770*/  IMAD.X R7, R3, 0x1, ~R10, P0 ;  /* 0x0000000103077824 */ /* 0x000fe200000e0e0a */
[----:B------:R-:W-:-:S04]  /*0780*/  ISETP.GE.U32.AND P0, PT, R5, R4, PT ;  /* 0x000000040500720c */ /* 0x000fc80003f06070 */
[C---:B------:R-:W-:Y:S02]  /*0790*/  ISETP.GE.U32.AND.EX P0, PT, R7.reuse, RZ, PT, P0 ;  /* 0x000000ff0700720c */ /* 0x040fe40003f06100 */
[----:B------:R-:W-:Y:S02]  /*07a0*/  IADD3.X R8, PT, PT, R7, -0x1, RZ, P1, !PT ;  /* 0xffffffff07087810 */ /* 0x000fe40000ffe4ff */
[----:B------:R-:W-:Y:S02]  /*07b0*/  SEL R9, R9, R5, P0 ;  /* 0x0000000509097207 */ /* 0x000fe40000000000 */
[----:B------:R-:W-:Y:S02]  /*07c0*/  SEL R8, R8, R7, P0 ;  /* 0x0000000708087207 */ /* 0x000fe40000000000 */
[----:B------:R-:W-:Y:S02]  /*07d0*/  ISETP.GE.U32.AND P0, PT, R9, R4, PT ;  /* 0x000000040900720c */ /* 0x000fe40003f06070 */
[----:B------:R-:W-:-:S02]  /*07e0*/  IADD3 R5, P2, PT, -R4, R9, RZ ;  /* 0x0000000904057210 */ /* 0x000fc40007f5e1ff */
[C---:B------:R-:W-:Y:S02]  /*07f0*/  ISETP.GE.U32.AND.EX P0, PT, R8.reuse, RZ, PT, P0 ;  /* 0x000000ff0800720c */ /* 0x040fe40003f06100 */
[----:B------:R-:W-:Y:S02]  /*0800*/  IADD3.X R7, PT, PT, R8, -0x1, RZ, P2, !PT ;  /* 0xffffffff08077810 */ /* 0x000fe400017fe4ff */
[----:B------:R-:W-:Y:S02]  /*0810*/  ISETP.NE.U32.AND P1, PT, R4, RZ, PT ;  /* 0x000000ff0400720c */ /* 0x000fe40003f25070 */
[----:B------:R-:W-:Y:S02]  /*0820*/  SEL R4, R5, R9, P0 ;  /* 0x0000000905047207 */ /* 0x000fe40000000000 */
[----:B------:R-:W-:Y:S01]  /*0830*/  SEL R5, R7, R8, P0 ;  /* 0x0000000807057207 */ /* 0x000fe20000000000 */
[----:B------:R-:W-:Y:S01]  /*0840*/  IMAD.MOV.U32 R7, RZ, RZ, 0x0 ;  /* 0x00000000ff077424 */ /* 0x000fe200078e00ff */
[----:B------:R-:W-:-:S04]  /*0850*/  ISETP.NE.AND.EX P1, PT, RZ, RZ, PT, P1 ;  /* 0x000000ffff00720c */ /* 0x000fc80003f25310 */
[----:B------:R-:W-:Y:S02]  /*0860*/  SEL R4, R4, 0xffffffff, P1 ;  /* 0xffffffff04047807 */ /* 0x000fe40000800000 */
[----:B------:R-:W-:Y:S01]  /*0870*/  SEL R5, R5, 0xffffffff, P1 ;  /* 0xffffffff05057807 */ /* 0x000fe20000800000 */
[----:B------:R-:W-:Y:S06]  /*0880*/  RET.REL.NODEC R6 `(_Z6kernelPliPb) ;  /* 0xfffffff406dc7950 */ /* 0x000fec0003c3ffff */
.L_x_4:
[----:B------:R-:W-:-:S00]  /*0890*/  BRA `(.L_x_4) ;  /* 0xfffffffc00fc7947 */ /* 0x000fc0000383ffff */
[----:B------:R-:W-:-:S00]  /*08a0*/  NOP ;  /* 0x0000000000007918 */ /* 0x000fc00000000000 */
        /* <DEDUP_REMOVED lines=13> */
.L_x_5:


//--------------------- .nv.shared.reserved.0     --------------------------
	.section	.nv.shared.reserved.0,"aw",@nobits
	.weak		__nv_reservedSMEM_offset_0_alias
	.size		__nv_reservedSMEM_offset_0_alias, 0, 64
	.other		__nv_reservedSMEM_offset_0_alias,@"STO_CUDA_RESERVED_SHARED STV_DEFAULT"
__nv_reservedSMEM_offset_0_alias:
	.zero		0
	.zero		64


//--------------------- .nv.constant0._Z6kernelPliPb --------------------------
	.section	.nv.constant0._Z6kernelPliPb,"a",@progbits
	.sectionflags	@""
	.align	4
.nv.constant0._Z6kernelPliPb:
	.zero		920


//--------------------- SYMBOLS --------------------------

	.type		.nv.reservedSmem.offset0,@object
	.size		.nv.reservedSmem.offset0,0x4
